//
// Generated by NVIDIA NVVM Compiler
//
// Compiler Build ID: CL-36424714
// Cuda compilation tools, release 13.0, V13.0.88
// Based on NVVM 20.0.0
//

.version 9.0
.target sm_100
.address_size 64

	// .globl	_Z15histogramKernelPKiPyiii

.visible .entry _Z15histogramKernelPKiPyiii(
	.param .u64 .ptr .align 1 _Z15histogramKernelPKiPyiii_param_0,
	.param .u64 .ptr .align 1 _Z15histogramKernelPKiPyiii_param_1,
	.param .u32 _Z15histogramKernelPKiPyiii_param_2,
	.param .u32 _Z15histogramKernelPKiPyiii_param_3,
	.param .u32 _Z15histogramKernelPKiPyiii_param_4
)
{
	.reg .pred 	%p<2>;
	.reg .b32 	%r<11>;
	.reg .b64 	%rd<10>;

	ld.param.u64 	%rd1, [_Z15histogramKernelPKiPyiii_param_0];
	ld.param.u64 	%rd2, [_Z15histogramKernelPKiPyiii_param_1];
	ld.param.u32 	%r3, [_Z15histogramKernelPKiPyiii_param_2];
	ld.param.u32 	%r4, [_Z15histogramKernelPKiPyiii_param_3];
	ld.param.u32 	%r2, [_Z15histogramKernelPKiPyiii_param_4];
	mov.u32 	%r5, %ctaid.x;
	mov.u32 	%r6, %ntid.x;
	mov.u32 	%r7, %tid.x;
	mad.lo.s32 	%r8, %r5, %r6, %r7;
	add.s32 	%r1, %r8, %r3;
	setp.ge.s32 	%p1, %r1, %r4;
	@%p1 bra 	$L__BB0_2;
	cvta.to.global.u64 	%rd3, %rd1;
	cvta.to.global.u64 	%rd4, %rd2;
	mul.wide.s32 	%rd5, %r1, 4;
	add.s64 	%rd6, %rd3, %rd5;
	ld.global.u32 	%r9, [%rd6];
	sub.s32 	%r10, %r9, %r2;
	mul.wide.s32 	%rd7, %r10, 8;
	add.s64 	%rd8, %rd4, %rd7;
	atom.global.add.u64 	%rd9, [%rd8], 1;
$L__BB0_2:
	ret;

}


// ===== COMPILED SASS (sm_100) =====

	.target	sm_100

	.elftype	@"ET_EXEC"


//--------------------- .note.nv.tkinfo           --------------------------
	.section	.note.nv.tkinfo,"",@"SHT_NOTE"
	.sectionflags	@"SHF_NOTE_NV_TKINFO"
	.tkinfo
        /*0018*/ 	.word	0x00000002
        /*0030*/ 	.string	""
        /*0030*/ 	.string	"ptxas"
        /*0030*/ 	.string	"Cuda compilation tools, release 13.0, V13.0.88"
        /*0030*/ 	.string	"Build cuda_13.0.r13.0/compiler.36424714_0"
        /*0030*/ 	.string	"-arch sm_100 -m 64 "



//--------------------- .note.nv.cuinfo           --------------------------
	.section	.note.nv.cuinfo,"",@"SHT_NOTE"
	.sectionflags	@"SHF_NOTE_NV_CUINFO"
        /*0018*/ 	.short	0x0002
        /*001a*/ 	.short	0x0064
        /*001c*/ 	.short	0x0082
	.zero		2


//--------------------- .nv.info                  --------------------------
	.section	.nv.info,"",@"SHT_CUDA_INFO"
	.align	4


	//----- nvinfo : EIATTR_REGCOUNT
	.align		4
        /*0000*/ 	.byte	0x04, 0x2f
        /*0002*/ 	.short	(.L_1 - .L_0)
	.align		4
.L_0:
        /*0004*/ 	.word	index@(_Z15histogramKernelPKiPyiii)
        /*0008*/ 	.word	0x0000000c


	//----- nvinfo : EIATTR_FRAME_SIZE
	.align		4
.L_1:
        /*000c*/ 	.byte	0x04, 0x11
        /*000e*/ 	.short	(.L_3 - .L_2)
	.align		4
.L_2:
        /*0010*/ 	.word	index@(_Z15histogramKernelPKiPyiii)
        /*0014*/ 	.word	0x00000000


	//----- nvinfo : EIATTR_MIN_STACK_SIZE
	.align		4
.L_3:
        /*0018*/ 	.byte	0x04, 0x12
        /*001a*/ 	.short	(.L_5 - .L_4)
	.align		4
.L_4:
        /*001c*/ 	.word	index@(_Z15histogramKernelPKiPyiii)
        /*0020*/ 	.word	0x00000000
.L_5:


//--------------------- .nv.compat                --------------------------
	.section	.nv.compat,"",@"SHT_CUDA_COMPAT_INFO"
	.align	4
        /*0000*/ 	.byte	0x02, 0x09, 0x00, 0x00, 0x02, 0x02, 0x01, 0x00, 0x02, 0x05, 0x05, 0x00, 0x03, 0x07, 0x01, 0x01
        /*0010*/ 	.byte	0x02, 0x03, 0x00, 0x00, 0x02, 0x06, 0x01, 0x00, 0x04, 0x0b, 0x08, 0x00, 0x09, 0x00, 0x00, 0x00
        /*0020*/ 	.byte	0x00, 0x00, 0x00, 0x00


//--------------------- .nv.info._Z15histogramKernelPKiPyiii --------------------------
	.section	.nv.info._Z15histogramKernelPKiPyiii,"",@"SHT_CUDA_INFO"
	.sectionflags	@""
	.align	4


	//----- nvinfo : EIATTR_CUDA_API_VERSION
	.align		4
        /*0000*/ 	.byte	0x04, 0x37
        /*0002*/ 	.short	(.L_7 - .L_6)
.L_6:
        /*0004*/ 	.word	0x00000082


	//----- nvinfo : EIATTR_KPARAM_INFO
	.align		4
.L_7:
        /*0008*/ 	.byte	0x04, 0x17
        /*000a*/ 	.short	(.L_9 - .L_8)
.L_8:
        /*000c*/ 	.word	0x00000000
        /*0010*/ 	.short	0x0004
        /*0012*/ 	.short	0x0018
        /*0014*/ 	.byte	0x00, 0xf0, 0x11, 0x00


	//----- nvinfo : EIATTR_KPARAM_INFO
	.align		4
.L_9:
        /*0018*/ 	.byte	0x04, 0x17
        /*001a*/ 	.short	(.L_11 - .L_10)
.L_10:
        /*001c*/ 	.word	0x00000000
        /*0020*/ 	.short	0x0003
        /*0022*/ 	.short	0x0014
        /*0024*/ 	.byte	0x00, 0xf0, 0x11, 0x00


	//----- nvinfo : EIATTR_KPARAM_INFO
	.align		4
.L_11:
        /*0028*/ 	.byte	0x04, 0x17
        /*002a*/ 	.short	(.L_13 - .L_12)
.L_12:
        /*002c*/ 	.word	0x00000000
        /*0030*/ 	.short	0x0002
        /*0032*/ 	.short	0x0010
        /*0034*/ 	.byte	0x00, 0xf0, 0x11, 0x00


	//----- nvinfo : EIATTR_KPARAM_INFO
	.align		4
.L_13:
        /*0038*/ 	.byte	0x04, 0x17
        /*003a*/ 	.short	(.L_15 - .L_14)
.L_14:
        /*003c*/ 	.word	0x00000000
        /*0040*/ 	.short	0x0001
        /*0042*/ 	.short	0x0008
        /*0044*/ 	.byte	0x00, 0xf5, 0x21, 0x00


	//----- nvinfo : EIATTR_KPARAM_INFO
	.align		4
.L_15:
        /*0048*/ 	.byte	0x04, 0x17
        /*004a*/ 	.short	(.L_17 - .L_16)
.L_16:
        /*004c*/ 	.word	0x00000000
        /*0050*/ 	.short	0x0000
        /*0052*/ 	.short	0x0000
        /*0054*/ 	.byte	0x00, 0xf5, 0x21, 0x00


	//----- nvinfo : EIATTR_SPARSE_MMA_MASK
	.align		4
.L_17:
        /*0058*/ 	.byte	0x03, 0x50
        /*005a*/ 	.short	0x0000


	//----- nvinfo : EIATTR_MAXREG_COUNT
	.align		4
        /*005c*/ 	.byte	0x03, 0x1b
        /*005e*/ 	.short	0x00ff


	//----- nvinfo : EIATTR_MERCURY_ISA_VERSION
	.align		4
        /*0060*/ 	.byte	0x03, 0x5f
        /*0062*/ 	.short	0x0101


	//----- nvinfo : EIATTR_VRC_CTA_INIT_COUNT
	.align		4
        /*0064*/ 	.byte	0x02, 0x4a
	.zero		1
	.zero		1


	//----- nvinfo : EIATTR_EXIT_INSTR_OFFSETS
	.align		4
        /*0068*/ 	.byte	0x04, 0x1c
        /*006a*/ 	.short	(.L_19 - .L_18)


	//   ....[0]....
.L_18:
        /*006c*/ 	.word	0x00000080


	//   ....[1]....
        /*0070*/ 	.word	0x00000140


	//----- nvinfo : EIATTR_CBANK_PARAM_SIZE
	.align		4
.L_19:
        /*0074*/ 	.byte	0x03, 0x19
        /*0076*/ 	.short	0x001c


	//----- nvinfo : EIATTR_PARAM_CBANK
	.align		4
        /*0078*/ 	.byte	0x04, 0x0a
        /*007a*/ 	.short	(.L_21 - .L_20)
	.align		4
.L_20:
        /*007c*/ 	.word	index@(.nv.constant0._Z15histogramKernelPKiPyiii)
        /*0080*/ 	.short	0x0380
        /*0082*/ 	.short	0x001c


	//----- nvinfo : EIATTR_SW_WAR
	.align		4
.L_21:
        /*0084*/ 	.byte	0x04, 0x36
        /*0086*/ 	.short	(.L_23 - .L_22)
.L_22:
        /*0088*/ 	.word	0x00000008
.L_23:


//--------------------- .nv.callgraph             --------------------------
	.section	.nv.callgraph,"",@"SHT_CUDA_CALLGRAPH"
	.align	4
	.sectionentsize	8
	.align		4
        /*0000*/ 	.word	0x00000000
	.align		4
        /*0004*/ 	.word	0xffffffff
	.align		4
        /*0008*/ 	.word	0x00000000
	.align		4
        /*000c*/ 	.word	0xfffffffe
	.align		4
        /*0010*/ 	.word	0x00000000
	.align		4
        /*0014*/ 	.word	0xfffffffd
	.align		4
        /*0018*/ 	.word	0x00000000
	.align		4
        /*001c*/ 	.word	0xfffffffc


//--------------------- .text._Z15histogramKernelPKiPyiii --------------------------
	.section	.text._Z15histogramKernelPKiPyiii,"ax",@progbits
	.align	128
        .global         _Z15histogramKernelPKiPyiii
        .type           _Z15histogramKernelPKiPyiii,@function
        .size           _Z15histogramKernelPKiPyiii,(.L_x_1 - _Z15histogramKernelPKiPyiii)
        .other          _Z15histogramKernelPKiPyiii,@"STO_CUDA_ENTRY STV_DEFAULT"
_Z15histogramKernelPKiPyiii:
.text._Z15histogramKernelPKiPyiii:
[----:B------:R-:W-:Y:S01]  /*0000*/  LDC R1, c[0x0][0x37c] ;  /* 0x0000df00ff017b82 */ /* 0x000fe20000000800 */
[----:B------:R-:W0:Y:S07]  /*0010*/  S2R R3, SR_TID.X ;  /* 0x0000000000037919 */ /* 0x000e2e0000002100 */
[----:B------:R-:W0:Y:S01]  /*0020*/  S2UR UR4, SR_CTAID.X ;  /* 0x00000000000479c3 */ /* 0x000e220000002500 */
[----:B------:R-:W1:Y:S07]  /*0030*/  LDCU.64 UR6, c[0x0][0x390] ;  /* 0x00007200ff0677ac */ /* 0x000e6e0008000a00 */
[----:B------:R-:W0:Y:S02]  /*0040*/  LDC R0, c[0x0][0x360] ;  /* 0x0000d800ff007b82 */ /* 0x000e240000000800 */
[----:B0-----:R-:W-:-:S05]  /*0050*/  IMAD R0, R0, UR4, R3 ;  /* 0x0000000400007c24 */ /* 0x001fca000f8e0203 */
[----:B-1----:R-:W-:-:S04]  /*0060*/  IADD3 R5, PT, PT, R0, UR6, RZ ;  /* 0x0000000600057c10 */ /* 0x002fc8000fffe0ff */
[----:B------:R-:W-:-:S13]  /*0070*/  ISETP.GE.AND P0, PT, R5, UR7, PT ;  /* 0x0000000705007c0c */ /* 0x000fda000bf06270 */
[----:B------:R-:W-:Y:S05]  /*0080*/  @P0 EXIT ;  /* 0x000000000000094d */ /* 0x000fea0003800000 */
[----:B------:R-:W0:Y:S01]  /*0090*/  LDC.64 R2, c[0x0][0x380] ;  /* 0x0000e000ff027b82 */ /* 0x000e220000000a00 */
[----:B------:R-:W1:Y:S01]  /*00a0*/  LDCU.64 UR4, c[0x0][0x358] ;  /* 0x00006b00ff0477ac */ /* 0x000e620008000a00 */
[----:B------:R-:W2:Y:S01]  /*00b0*/  LDCU UR6, c[0x0][0x398] ;  /* 0x00007300ff0677ac */ /* 0x000ea20008000800 */
[----:B0-----:R-:W-:-:S05]  /*00c0*/  IMAD.WIDE R2, R5, 0x4, R2 ;  /* 0x0000000405027825 */ /* 0x001fca00078e0202 */
[----:B------:R-:W0:Y:S01]  /*00d0*/  LDC.64 R4, c[0x0][0x388] ;  /* 0x0000e200ff047b82 */ /* 0x000e220000000a00 */
[----:B-1----:R-:W2:Y:S01]  /*00e0*/  LDG.E R2, desc[UR4][R2.64] ;  /* 0x0000000402027981 */ /* 0x002ea2000c1e1900 */
[----:B------:R-:W-:Y:S01]  /*00f0*/  HFMA2 R6, -RZ, RZ, 0, 5.9604644775390625e-08 ;  /* 0x00000001ff067431 */ /* 0x000fe200000001ff */
[----:B------:R-:W-:Y:S02]  /*0100*/  MOV R7, 0x0 ;  /* 0x0000000000077802 */ /* 0x000fe40000000f00 */
[----:B--2---:R-:W-:-:S05]  /*0110*/  IADD3 R9, PT, PT, R2, -UR6, RZ ;  /* 0x8000000602097c10 */ /* 0x004fca000fffe0ff */
[----:B0-----:R-:W-:-:S05]  /*0120*/  IMAD.WIDE R4, R9, 0x8, R4 ;  /* 0x0000000809047825 */ /* 0x001fca00078e0204 */
[----:B------:R-:W-:Y:S01]  /*0130*/  REDG.E.ADD.64.STRONG.GPU desc[UR4][R4.64], R6 ;  /* 0x000000060400798e */ /* 0x000fe2000c12e504 */
[----:B------:R-:W-:Y:S05]  /*0140*/  EXIT ;  /* 0x000000000000794d */ /* 0x000fea0003800000 */
.L_x_0:
[----:B------:R-:W-:-:S00]  /*0150*/  BRA `(.L_x_0) ;  /* 0xfffffffc00fc7947 */ /* 0x000fc0000383ffff */
[----:B------:R-:W-:-:S00]  /*0160*/  NOP ;  /* 0x0000000000007918 */ /* 0x000fc00000000000 */
        /* <DEDUP_REMOVED lines=9> */
.L_x_1:


//--------------------- .nv.shared.reserved.0     --------------------------
	.section	.nv.shared.reserved.0,"aw",@nobits
	.weak		__nv_reservedSMEM_offset_0_alias
	.size		__nv_reservedSMEM_offset_0_alias, 0, 64
	.other		__nv_reservedSMEM_offset_0_alias,@"STO_CUDA_RESERVED_SHARED STV_DEFAULT"
__nv_reservedSMEM_offset_0_alias:
	.zero		0
	.zero		64


//--------------------- .nv.constant0._Z15histogramKernelPKiPyiii --------------------------
	.section	.nv.constant0._Z15histogramKernelPKiPyiii,"a",@progbits
	.sectionflags	@""
	.align	4
.nv.constant0._Z15histogramKernelPKiPyiii:
	.zero		924


//--------------------- SYMBOLS --------------------------

	.type		.nv.reservedSmem.offset0,@object
	.size		.nv.reservedSmem.offset0,0x4
